//
// Generated by NVIDIA NVVM Compiler
//
// Compiler Build ID: CL-36424714
// Cuda compilation tools, release 13.0, V13.0.88
// Based on NVVM 20.0.0
//

.version 9.0
.target sm_100
.address_size 64

	// .globl	_Z10vector_addPiS_S_

.visible .entry _Z10vector_addPiS_S_(
	.param .u64 .ptr .align 1 _Z10vector_addPiS_S__param_0,
	.param .u64 .ptr .align 1 _Z10vector_addPiS_S__param_1,
	.param .u64 .ptr .align 1 _Z10vector_addPiS_S__param_2
)
{
	.reg .b32 	%r<8>;
	.reg .b64 	%rd<11>;

	ld.param.u64 	%rd1, [_Z10vector_addPiS_S__param_0];
	ld.param.u64 	%rd2, [_Z10vector_addPiS_S__param_1];
	ld.param.u64 	%rd3, [_Z10vector_addPiS_S__param_2];
	cvta.to.global.u64 	%rd4, %rd3;
	cvta.to.global.u64 	%rd5, %rd2;
	cvta.to.global.u64 	%rd6, %rd1;
	mov.u32 	%r1, %ctaid.x;
	shl.b32 	%r2, %r1, 2;
	mov.u32 	%r3, %tid.x;
	add.s32 	%r4, %r2, %r3;
	mul.wide.s32 	%rd7, %r4, 4;
	add.s64 	%rd8, %rd6, %rd7;
	ld.global.u32 	%r5, [%rd8];
	add.s64 	%rd9, %rd5, %rd7;
	ld.global.u32 	%r6, [%rd9];
	add.s32 	%r7, %r6, %r5;
	add.s64 	%rd10, %rd4, %rd7;
	st.global.u32 	[%rd10], %r7;
	ret;

}


// ===== COMPILED SASS (sm_100) =====

	.target	sm_100

	.elftype	@"ET_EXEC"


//--------------------- .note.nv.tkinfo           --------------------------
	.section	.note.nv.tkinfo,"",@"SHT_NOTE"
	.sectionflags	@"SHF_NOTE_NV_TKINFO"
	.tkinfo
        /*0018*/ 	.word	0x00000002
        /*0030*/ 	.string	""
        /*0030*/ 	.string	"ptxas"
        /*0030*/ 	.string	"Cuda compilation tools, release 13.0, V13.0.88"
        /*0030*/ 	.string	"Build cuda_13.0.r13.0/compiler.36424714_0"
        /*0030*/ 	.string	"-arch sm_100 -m 64 "



//--------------------- .note.nv.cuinfo           --------------------------
	.section	.note.nv.cuinfo,"",@"SHT_NOTE"
	.sectionflags	@"SHF_NOTE_NV_CUINFO"
        /*0018*/ 	.short	0x0002
        /*001a*/ 	.short	0x0064
        /*001c*/ 	.short	0x0082
	.zero		2


//--------------------- .nv.info                  --------------------------
	.section	.nv.info,"",@"SHT_CUDA_INFO"
	.align	4


	//----- nvinfo : EIATTR_REGCOUNT
	.align		4
        /*0000*/ 	.byte	0x04, 0x2f
        /*0002*/ 	.short	(.L_1 - .L_0)
	.align		4
.L_0:
        /*0004*/ 	.word	index@(_Z10vector_addPiS_S_)
        /*0008*/ 	.word	0x0000000c


	//----- nvinfo : EIATTR_FRAME_SIZE
	.align		4
.L_1:
        /*000c*/ 	.byte	0x04, 0x11
        /*000e*/ 	.short	(.L_3 - .L_2)
	.align		4
.L_2:
        /*0010*/ 	.word	index@(_Z10vector_addPiS_S_)
        /*0014*/ 	.word	0x00000000


	//----- nvinfo : EIATTR_MIN_STACK_SIZE
	.align		4
.L_3:
        /*0018*/ 	.byte	0x04, 0x12
        /*001a*/ 	.short	(.L_5 - .L_4)
	.align		4
.L_4:
        /*001c*/ 	.word	index@(_Z10vector_addPiS_S_)
        /*0020*/ 	.word	0x00000000
.L_5:


//--------------------- .nv.compat                --------------------------
	.section	.nv.compat,"",@"SHT_CUDA_COMPAT_INFO"
	.align	4
        /*0000*/ 	.byte	0x02, 0x09, 0x00, 0x00, 0x02, 0x02, 0x01, 0x00, 0x02, 0x05, 0x05, 0x00, 0x03, 0x07, 0x01, 0x01
        /*0010*/ 	.byte	0x02, 0x03, 0x00, 0x00, 0x02, 0x06, 0x01, 0x00, 0x04, 0x0b, 0x08, 0x00, 0x09, 0x00, 0x00, 0x00
        /*0020*/ 	.byte	0x00, 0x00, 0x00, 0x00


//--------------------- .nv.info._Z10vector_addPiS_S_ --------------------------
	.section	.nv.info._Z10vector_addPiS_S_,"",@"SHT_CUDA_INFO"
	.sectionflags	@""
	.align	4


	//----- nvinfo : EIATTR_CUDA_API_VERSION
	.align		4
        /*0000*/ 	.byte	0x04, 0x37
        /*0002*/ 	.short	(.L_7 - .L_6)
.L_6:
        /*0004*/ 	.word	0x00000082


	//----- nvinfo : EIATTR_KPARAM_INFO
	.align		4
.L_7:
        /*0008*/ 	.byte	0x04, 0x17
        /*000a*/ 	.short	(.L_9 - .L_8)
.L_8:
        /*000c*/ 	.word	0x00000000
        /*0010*/ 	.short	0x0002
        /*0012*/ 	.short	0x0010
        /*0014*/ 	.byte	0x00, 0xf5, 0x21, 0x00


	//----- nvinfo : EIATTR_KPARAM_INFO
	.align		4
.L_9:
        /*0018*/ 	.byte	0x04, 0x17
        /*001a*/ 	.short	(.L_11 - .L_10)
.L_10:
        /*001c*/ 	.word	0x00000000
        /*0020*/ 	.short	0x0001
        /*0022*/ 	.short	0x0008
        /*0024*/ 	.byte	0x00, 0xf5, 0x21, 0x00


	//----- nvinfo : EIATTR_KPARAM_INFO
	.align		4
.L_11:
        /*0028*/ 	.byte	0x04, 0x17
        /*002a*/ 	.short	(.L_13 - .L_12)
.L_12:
        /*002c*/ 	.word	0x00000000
        /*0030*/ 	.short	0x0000
        /*0032*/ 	.short	0x0000
        /*0034*/ 	.byte	0x00, 0xf5, 0x21, 0x00


	//----- nvinfo : EIATTR_SPARSE_MMA_MASK
	.align		4
.L_13:
        /*0038*/ 	.byte	0x03, 0x50
        /*003a*/ 	.short	0x0000


	//----- nvinfo : EIATTR_MAXREG_COUNT
	.align		4
        /*003c*/ 	.byte	0x03, 0x1b
        /*003e*/ 	.short	0x00ff


	//----- nvinfo : EIATTR_MERCURY_ISA_VERSION
	.align		4
        /*0040*/ 	.byte	0x03, 0x5f
        /*0042*/ 	.short	0x0101


	//----- nvinfo : EIATTR_VRC_CTA_INIT_COUNT
	.align		4
        /*0044*/ 	.byte	0x02, 0x4a
	.zero		1
	.zero		1


	//----- nvinfo : EIATTR_EXIT_INSTR_OFFSETS
	.align		4
        /*0048*/ 	.byte	0x04, 0x1c
        /*004a*/ 	.short	(.L_15 - .L_14)


	//   ....[0]....
.L_14:
        /*004c*/ 	.word	0x000000f0


	//----- nvinfo : EIATTR_CBANK_PARAM_SIZE
	.align		4
.L_15:
        /*0050*/ 	.byte	0x03, 0x19
        /*0052*/ 	.short	0x0018


	//----- nvinfo : EIATTR_PARAM_CBANK
	.align		4
        /*0054*/ 	.byte	0x04, 0x0a
        /*0056*/ 	.short	(.L_17 - .L_16)
	.align		4
.L_16:
        /*0058*/ 	.word	index@(.nv.constant0._Z10vector_addPiS_S_)
        /*005c*/ 	.short	0x0380
        /*005e*/ 	.short	0x0018


	//----- nvinfo : EIATTR_SW_WAR
	.align		4
.L_17:
        /*0060*/ 	.byte	0x04, 0x36
        /*0062*/ 	.short	(.L_19 - .L_18)
.L_18:
        /*0064*/ 	.word	0x00000008
.L_19:


//--------------------- .nv.callgraph             --------------------------
	.section	.nv.callgraph,"",@"SHT_CUDA_CALLGRAPH"
	.align	4
	.sectionentsize	8
	.align		4
        /*0000*/ 	.word	0x00000000
	.align		4
        /*0004*/ 	.word	0xffffffff
	.align		4
        /*0008*/ 	.word	0x00000000
	.align		4
        /*000c*/ 	.word	0xfffffffe
	.align		4
        /*0010*/ 	.word	0x00000000
	.align		4
        /*0014*/ 	.word	0xfffffffd
	.align		4
        /*0018*/ 	.word	0x00000000
	.align		4
        /*001c*/ 	.word	0xfffffffc


//--------------------- .text._Z10vector_addPiS_S_ --------------------------
	.section	.text._Z10vector_addPiS_S_,"ax",@progbits
	.align	128
        .global         _Z10vector_addPiS_S_
        .type           _Z10vector_addPiS_S_,@function
        .size           _Z10vector_addPiS_S_,(.L_x_1 - _Z10vector_addPiS_S_)
        .other          _Z10vector_addPiS_S_,@"STO_CUDA_ENTRY STV_DEFAULT"
_Z10vector_addPiS_S_:
.text._Z10vector_addPiS_S_:
[----:B------:R-:W-:Y:S01]  /*0000*/  LDC R1, c[0x0][0x37c] ;  /* 0x0000df00ff017b82 */ /* 0x000fe20000000800 */
[----:B------:R-:W0:Y:S07]  /*0010*/  S2R R9, SR_CTAID.X ;  /* 0x0000000000097919 */ /* 0x000e2e0000002500 */
[----:B------:R-:W1:Y:S01]  /*0020*/  LDC.64 R2, c[0x0][0x380] ;  /* 0x0000e000ff027b82 */ /* 0x000e620000000a00 */
[----:B------:R-:W2:Y:S01]  /*0030*/  LDCU.64 UR4, c[0x0][0x358] ;  /* 0x00006b00ff0477ac */ /* 0x000ea20008000a00 */
[----:B------:R-:W0:Y:S06]  /*0040*/  S2R R0, SR_TID.X ;  /* 0x0000000000007919 */ /* 0x000e2c0000002100 */
[----:B------:R-:W3:Y:S08]  /*0050*/  LDC.64 R4, c[0x0][0x388] ;  /* 0x0000e200ff047b82 */ /* 0x000ef00000000a00 */
[----:B------:R-:W4:Y:S01]  /*0060*/  LDC.64 R6, c[0x0][0x390] ;  /* 0x0000e400ff067b82 */ /* 0x000f220000000a00 */
[----:B0-----:R-:W-:-:S05]  /*0070*/  LEA R9, R9, R0, 0x2 ;  /* 0x0000000009097211 */ /* 0x001fca00078e10ff */
[----:B-1----:R-:W-:-:S04]  /*0080*/  IMAD.WIDE R2, R9, 0x4, R2 ;  /* 0x0000000409027825 */ /* 0x002fc800078e0202 */
[C---:B---3--:R-:W-:Y:S02]  /*0090*/  IMAD.WIDE R4, R9.reuse, 0x4, R4 ;  /* 0x0000000409047825 */ /* 0x048fe400078e0204 */
[----:B--2---:R-:W2:Y:S04]  /*00a0*/  LDG.E R2, desc[UR4][R2.64] ;  /* 0x0000000402027981 */ /* 0x004ea8000c1e1900 */
[----:B------:R-:W2:Y:S01]  /*00b0*/  LDG.E R5, desc[UR4][R4.64] ;  /* 0x0000000404057981 */ /* 0x000ea2000c1e1900 */
[----:B----4-:R-:W-:Y:S01]  /*00c0*/  IMAD.WIDE R6, R9, 0x4, R6 ;  /* 0x0000000409067825 */ /* 0x010fe200078e0206 */
[----:B--2---:R-:W-:-:S05]  /*00d0*/  IADD3 R9, PT, PT, R2, R5, RZ ;  /* 0x0000000502097210 */ /* 0x004fca0007ffe0ff */
[----:B------:R-:W-:Y:S01]  /*00e0*/  STG.E desc[UR4][R6.64], R9 ;  /* 0x0000000906007986 */ /* 0x000fe2000c101904 */
[----:B------:R-:W-:Y:S05]  /*00f0*/  EXIT ;  /* 0x000000000000794d */ /* 0x000fea0003800000 */
.L_x_0:
[----:B------:R-:W-:-:S00]  /*0100*/  BRA `(.L_x_0) ;  /* 0xfffffffc00fc7947 */ /* 0x000fc0000383ffff */
[----:B------:R-:W-:-:S00]  /*0110*/  NOP ;  /* 0x0000000000007918 */ /* 0x000fc00000000000 */
        /* <DEDUP_REMOVED lines=14> */
.L_x_1:


//--------------------- .nv.shared.reserved.0     --------------------------
	.section	.nv.shared.reserved.0,"aw",@nobits
	.weak		__nv_reservedSMEM_offset_0_alias
	.size		__nv_reservedSMEM_offset_0_alias, 0, 64
	.other		__nv_reservedSMEM_offset_0_alias,@"STO_CUDA_RESERVED_SHARED STV_DEFAULT"
__nv_reservedSMEM_offset_0_alias:
	.zero		0
	.zero		64


//--------------------- .nv.constant0._Z10vector_addPiS_S_ --------------------------
	.section	.nv.constant0._Z10vector_addPiS_S_,"a",@progbits
	.sectionflags	@""
	.align	4
.nv.constant0._Z10vector_addPiS_S_:
	.zero		920


//--------------------- SYMBOLS --------------------------

	.type		.nv.reservedSmem.offset0,@object
	.size		.nv.reservedSmem.offset0,0x4
